//
// Generated by NVIDIA NVVM Compiler
//
// Compiler Build ID: CL-36424714
// Cuda compilation tools, release 13.0, V13.0.88
// Based on NVVM 20.0.0
//

.version 9.0
.target sm_100
.address_size 64

	// .globl	_Z12simpleKernelPi

.visible .entry _Z12simpleKernelPi(
	.param .u64 .ptr .align 1 _Z12simpleKernelPi_param_0
)
{
	.reg .b32 	%r<5>;
	.reg .b64 	%rd<5>;

	ld.param.u64 	%rd1, [_Z12simpleKernelPi_param_0];
	cvta.to.global.u64 	%rd2, %rd1;
	mov.u32 	%r1, %ctaid.x;
	mov.u32 	%r2, %ntid.x;
	mov.u32 	%r3, %tid.x;
	mad.lo.s32 	%r4, %r1, %r2, %r3;
	mul.wide.s32 	%rd3, %r4, 4;
	add.s64 	%rd4, %rd2, %rd3;
	st.global.u32 	[%rd4], %r3;
	ret;

}


// ===== COMPILED SASS (sm_100) =====

	.target	sm_100

	.elftype	@"ET_EXEC"


//--------------------- .note.nv.tkinfo           --------------------------
	.section	.note.nv.tkinfo,"",@"SHT_NOTE"
	.sectionflags	@"SHF_NOTE_NV_TKINFO"
	.tkinfo
        /*0018*/ 	.word	0x00000002
        /*0030*/ 	.string	""
        /*0030*/ 	.string	"ptxas"
        /*0030*/ 	.string	"Cuda compilation tools, release 13.0, V13.0.88"
        /*0030*/ 	.string	"Build cuda_13.0.r13.0/compiler.36424714_0"
        /*0030*/ 	.string	"-arch sm_100 -m 64 "



//--------------------- .note.nv.cuinfo           --------------------------
	.section	.note.nv.cuinfo,"",@"SHT_NOTE"
	.sectionflags	@"SHF_NOTE_NV_CUINFO"
        /*0018*/ 	.short	0x0002
        /*001a*/ 	.short	0x0064
        /*001c*/ 	.short	0x0082
	.zero		2


//--------------------- .nv.info                  --------------------------
	.section	.nv.info,"",@"SHT_CUDA_INFO"
	.align	4


	//----- nvinfo : EIATTR_REGCOUNT
	.align		4
        /*0000*/ 	.byte	0x04, 0x2f
        /*0002*/ 	.short	(.L_1 - .L_0)
	.align		4
.L_0:
        /*0004*/ 	.word	index@(_Z12simpleKernelPi)
        /*0008*/ 	.word	0x00000008


	//----- nvinfo : EIATTR_FRAME_SIZE
	.align		4
.L_1:
        /*000c*/ 	.byte	0x04, 0x11
        /*000e*/ 	.short	(.L_3 - .L_2)
	.align		4
.L_2:
        /*0010*/ 	.word	index@(_Z12simpleKernelPi)
        /*0014*/ 	.word	0x00000000


	//----- nvinfo : EIATTR_MIN_STACK_SIZE
	.align		4
.L_3:
        /*0018*/ 	.byte	0x04, 0x12
        /*001a*/ 	.short	(.L_5 - .L_4)
	.align		4
.L_4:
        /*001c*/ 	.word	index@(_Z12simpleKernelPi)
        /*0020*/ 	.word	0x00000000
.L_5:


//--------------------- .nv.compat                --------------------------
	.section	.nv.compat,"",@"SHT_CUDA_COMPAT_INFO"
	.align	4
        /*0000*/ 	.byte	0x02, 0x09, 0x00, 0x00, 0x02, 0x02, 0x01, 0x00, 0x02, 0x05, 0x05, 0x00, 0x03, 0x07, 0x01, 0x01
        /*0010*/ 	.byte	0x02, 0x03, 0x00, 0x00, 0x02, 0x06, 0x01, 0x00, 0x04, 0x0b, 0x08, 0x00, 0x09, 0x00, 0x00, 0x00
        /*0020*/ 	.byte	0x00, 0x00, 0x00, 0x00


//--------------------- .nv.info._Z12simpleKernelPi --------------------------
	.section	.nv.info._Z12simpleKernelPi,"",@"SHT_CUDA_INFO"
	.sectionflags	@""
	.align	4


	//----- nvinfo : EIATTR_CUDA_API_VERSION
	.align		4
        /*0000*/ 	.byte	0x04, 0x37
        /*0002*/ 	.short	(.L_7 - .L_6)
.L_6:
        /*0004*/ 	.word	0x00000082


	//----- nvinfo : EIATTR_KPARAM_INFO
	.align		4
.L_7:
        /*0008*/ 	.byte	0x04, 0x17
        /*000a*/ 	.short	(.L_9 - .L_8)
.L_8:
        /*000c*/ 	.word	0x00000000
        /*0010*/ 	.short	0x0000
        /*0012*/ 	.short	0x0000
        /*0014*/ 	.byte	0x00, 0xf5, 0x21, 0x00


	//----- nvinfo : EIATTR_SPARSE_MMA_MASK
	.align		4
.L_9:
        /*0018*/ 	.byte	0x03, 0x50
        /*001a*/ 	.short	0x0000


	//----- nvinfo : EIATTR_MAXREG_COUNT
	.align		4
        /*001c*/ 	.byte	0x03, 0x1b
        /*001e*/ 	.short	0x00ff


	//----- nvinfo : EIATTR_MERCURY_ISA_VERSION
	.align		4
        /*0020*/ 	.byte	0x03, 0x5f
        /*0022*/ 	.short	0x0101


	//----- nvinfo : EIATTR_VRC_CTA_INIT_COUNT
	.align		4
        /*0024*/ 	.byte	0x02, 0x4a
	.zero		1
	.zero		1


	//----- nvinfo : EIATTR_EXIT_INSTR_OFFSETS
	.align		4
        /*0028*/ 	.byte	0x04, 0x1c
        /*002a*/ 	.short	(.L_11 - .L_10)


	//   ....[0]....
.L_10:
        /*002c*/ 	.word	0x00000090


	//----- nvinfo : EIATTR_CBANK_PARAM_SIZE
	.align		4
.L_11:
        /*0030*/ 	.byte	0x03, 0x19
        /*0032*/ 	.short	0x0008


	//----- nvinfo : EIATTR_PARAM_CBANK
	.align		4
        /*0034*/ 	.byte	0x04, 0x0a
        /*0036*/ 	.short	(.L_13 - .L_12)
	.align		4
.L_12:
        /*0038*/ 	.word	index@(.nv.constant0._Z12simpleKernelPi)
        /*003c*/ 	.short	0x0380
        /*003e*/ 	.short	0x0008


	//----- nvinfo : EIATTR_SW_WAR
	.align		4
.L_13:
        /*0040*/ 	.byte	0x04, 0x36
        /*0042*/ 	.short	(.L_15 - .L_14)
.L_14:
        /*0044*/ 	.word	0x00000008
.L_15:


//--------------------- .nv.callgraph             --------------------------
	.section	.nv.callgraph,"",@"SHT_CUDA_CALLGRAPH"
	.align	4
	.sectionentsize	8
	.align		4
        /*0000*/ 	.word	0x00000000
	.align		4
        /*0004*/ 	.word	0xffffffff
	.align		4
        /*0008*/ 	.word	0x00000000
	.align		4
        /*000c*/ 	.word	0xfffffffe
	.align		4
        /*0010*/ 	.word	0x00000000
	.align		4
        /*0014*/ 	.word	0xfffffffd
	.align		4
        /*0018*/ 	.word	0x00000000
	.align		4
        /*001c*/ 	.word	0xfffffffc


//--------------------- .text._Z12simpleKernelPi  --------------------------
	.section	.text._Z12simpleKernelPi,"ax",@progbits
	.align	128
        .global         _Z12simpleKernelPi
        .type           _Z12simpleKernelPi,@function
        .size           _Z12simpleKernelPi,(.L_x_1 - _Z12simpleKernelPi)
        .other          _Z12simpleKernelPi,@"STO_CUDA_ENTRY STV_DEFAULT"
_Z12simpleKernelPi:
.text._Z12simpleKernelPi:
[----:B------:R-:W-:Y:S01]  /*0000*/  LDC R1, c[0x0][0x37c] ;  /* 0x0000df00ff017b82 */ /* 0x000fe20000000800 */
[----:B------:R-:W0:Y:S07]  /*0010*/  S2R R0, SR_TID.X ;  /* 0x0000000000007919 */ /* 0x000e2e0000002100 */
[----:B------:R-:W0:Y:S01]  /*0020*/  S2UR UR6, SR_CTAID.X ;  /* 0x00000000000679c3 */ /* 0x000e220000002500 */
[----:B------:R-:W1:Y:S07]  /*0030*/  LDCU.64 UR4, c[0x0][0x358] ;  /* 0x00006b00ff0477ac */ /* 0x000e6e0008000a00 */
[----:B------:R-:W0:Y:S08]  /*0040*/  LDC R5, c[0x0][0x360] ;  /* 0x0000d800ff057b82 */ /* 0x000e300000000800 */
[----:B------:R-:W2:Y:S01]  /*0050*/  LDC.64 R2, c[0x0][0x380] ;  /* 0x0000e000ff027b82 */ /* 0x000ea20000000a00 */
[----:B0-----:R-:W-:-:S04]  /*0060*/  IMAD R5, R5, UR6, R0 ;  /* 0x0000000605057c24 */ /* 0x001fc8000f8e0200 */
[----:B--2---:R-:W-:-:S05]  /*0070*/  IMAD.WIDE R2, R5, 0x4, R2 ;  /* 0x0000000405027825 */ /* 0x004fca00078e0202 */
[----:B-1----:R-:W-:Y:S01]  /*0080*/  STG.E desc[UR4][R2.64], R0 ;  /* 0x0000000002007986 */ /* 0x002fe2000c101904 */
[----:B------:R-:W-:Y:S05]  /*0090*/  EXIT ;  /* 0x000000000000794d */ /* 0x000fea0003800000 */
.L_x_0:
[----:B------:R-:W-:-:S00]  /*00a0*/  BRA `(.L_x_0) ;  /* 0xfffffffc00fc7947 */ /* 0x000fc0000383ffff */
[----:B------:R-:W-:-:S00]  /*00b0*/  NOP ;  /* 0x0000000000007918 */ /* 0x000fc00000000000 */
        /* <DEDUP_REMOVED lines=12> */
.L_x_1:


//--------------------- .nv.shared.reserved.0     --------------------------
	.section	.nv.shared.reserved.0,"aw",@nobits
	.weak		__nv_reservedSMEM_offset_0_alias
	.size		__nv_reservedSMEM_offset_0_alias, 0, 64
	.other		__nv_reservedSMEM_offset_0_alias,@"STO_CUDA_RESERVED_SHARED STV_DEFAULT"
__nv_reservedSMEM_offset_0_alias:
	.zero		0
	.zero		64


//--------------------- .nv.constant0._Z12simpleKernelPi --------------------------
	.section	.nv.constant0._Z12simpleKernelPi,"a",@progbits
	.sectionflags	@""
	.align	4
.nv.constant0._Z12simpleKernelPi:
	.zero		904


//--------------------- SYMBOLS --------------------------

	.type		.nv.reservedSmem.offset0,@object
	.size		.nv.reservedSmem.offset0,0x4
